	.headerflags	@"EF_CUDA_TEXMODE_UNIFIED EF_CUDA_64BIT_ADDRESS EF_CUDA_ACCELERATORS EF_CUDA_SM90 EF_CUDA_VIRTUAL_SM(EF_CUDA_SM90)"
	.elftype	@"ET_EXEC"


//--------------------- .nv.info                  --------------------------
	.section	.nv.info,"",@"SHT_CUDA_INFO"
	.align	4


	//----- nvinfo : EIATTR_REGCOUNT
	.align		4
        /*0000*/ 	.byte	0x04, 0x2f
        /*0002*/ 	.short	(.L_1 - .L_0)
	.align		4
.L_0:
        /*0004*/ 	.word	index@(triton_poi_fused_avg_pool2d_28)
        /*0008*/ 	.word	0x00000020


	//----- nvinfo : EIATTR_MIN_STACK_SIZE
	.align		4
.L_1:
        /*000c*/ 	.byte	0x04, 0x12
        /*000e*/ 	.short	(.L_3 - .L_2)
	.align		4
.L_2:
        /*0010*/ 	.word	index@(triton_poi_fused_avg_pool2d_28)
        /*0014*/ 	.word	0x00000000


	//----- nvinfo : EIATTR_FRAME_SIZE
	.align		4
.L_3:
        /*0018*/ 	.byte	0x04, 0x11
        /*001a*/ 	.short	(.L_5 - .L_4)
	.align		4
.L_4:
        /*001c*/ 	.word	index@(triton_poi_fused_avg_pool2d_28)
        /*0020*/ 	.word	0x00000000


	//----- nvinfo : EIATTR_MIN_STACK_SIZE
	.align		4
.L_5:
        /*0024*/ 	.byte	0x04, 0x12
        /*0026*/ 	.short	(.L_7 - .L_6)
	.align		4
.L_6:
        /*0028*/ 	.word	index@(triton_poi_fused_avg_pool2d_28)
        /*002c*/ 	.word	0x00000000
.L_7:


//--------------------- .nv.info.triton_poi_fused_avg_pool2d_28 --------------------------
	.section	.nv.info.triton_poi_fused_avg_pool2d_28,"",@"SHT_CUDA_INFO"
	.sectionflags	@""
	.align	4


	//----- nvinfo : EIATTR_CUDA_API_VERSION
	.align		4
        /*0000*/ 	.byte	0x04, 0x37
        /*0002*/ 	.short	(.L_9 - .L_8)
.L_8:
        /*0004*/ 	.word	0x0000007c


	//----- nvinfo : EIATTR_KPARAM_INFO
	.align		4
.L_9:
        /*0008*/ 	.byte	0x04, 0x17
        /*000a*/ 	.short	(.L_11 - .L_10)
.L_10:
        /*000c*/ 	.word	0x00000000
        /*0010*/ 	.short	0x0002
        /*0012*/ 	.short	0x0010
        /*0014*/ 	.byte	0x00, 0xf0, 0x11, 0x00


	//----- nvinfo : EIATTR_KPARAM_INFO
	.align		4
.L_11:
        /*0018*/ 	.byte	0x04, 0x17
        /*001a*/ 	.short	(.L_13 - .L_12)
.L_12:
        /*001c*/ 	.word	0x00000000
        /*0020*/ 	.short	0x0001
        /*0022*/ 	.short	0x0008
        /*0024*/ 	.byte	0x00, 0xf4, 0x21, 0x00


	//----- nvinfo : EIATTR_KPARAM_INFO
	.align		4
.L_13:
        /*0028*/ 	.byte	0x04, 0x17
        /*002a*/ 	.short	(.L_15 - .L_14)
.L_14:
        /*002c*/ 	.word	0x00000000
        /*0030*/ 	.short	0x0000
        /*0032*/ 	.short	0x0000
        /*0034*/ 	.byte	0x00, 0xf4, 0x21, 0x00


	//----- nvinfo : EIATTR_SPARSE_MMA_MASK
	.align		4
.L_15:
        /*0038*/ 	.byte	0x03, 0x50
        /*003a*/ 	.short	0x0000


	//----- nvinfo : EIATTR_MAXREG_COUNT
	.align		4
        /*003c*/ 	.byte	0x03, 0x1b
        /*003e*/ 	.short	0x00ff


	//----- nvinfo : EIATTR_EXIT_INSTR_OFFSETS
	.align		4
        /*0040*/ 	.byte	0x04, 0x1c
        /*0042*/ 	.short	(.L_17 - .L_16)


	//   ....[0]....
.L_16:
        /*0044*/ 	.word	0x000009c0


	//   ....[1]....
        /*0048*/ 	.word	0x000009e0


	//----- nvinfo : EIATTR_REQNTID
	.align		4
.L_17:
        /*004c*/ 	.byte	0x04, 0x10
        /*004e*/ 	.short	(.L_19 - .L_18)
.L_18:
        /*0050*/ 	.word	0x00000100
        /*0054*/ 	.word	0x00000001
        /*0058*/ 	.word	0x00000001


	//----- nvinfo : EIATTR_CBANK_PARAM_SIZE
	.align		4
.L_19:
        /*005c*/ 	.byte	0x03, 0x19
        /*005e*/ 	.short	0x0014


	//----- nvinfo : EIATTR_PARAM_CBANK
	.align		4
        /*0060*/ 	.byte	0x04, 0x0a
        /*0062*/ 	.short	(.L_21 - .L_20)
	.align		4
.L_20:
        /*0064*/ 	.word	index@(.nv.constant0.triton_poi_fused_avg_pool2d_28)
        /*0068*/ 	.short	0x0210
        /*006a*/ 	.short	0x0014


	//----- nvinfo : EIATTR_SW_WAR
	.align		4
.L_21:
        /*006c*/ 	.byte	0x04, 0x36
        /*006e*/ 	.short	(.L_23 - .L_22)
.L_22:
        /*0070*/ 	.word	0x00000008
.L_23:


//--------------------- .nv.callgraph             --------------------------
	.section	.nv.callgraph,"",@"SHT_CUDA_CALLGRAPH"
	.align	4
	.sectionentsize	8
	.align		4
        /*0000*/ 	.word	0x00000000
	.align		4
        /*0004*/ 	.word	0xffffffff
	.align		4
        /*0008*/ 	.word	0x00000000
	.align		4
        /*000c*/ 	.word	0xfffffffe
	.align		4
        /*0010*/ 	.word	0x00000000
	.align		4
        /*0014*/ 	.word	0xfffffffd
	.align		4
        /*0018*/ 	.word	0x00000000
	.align		4
        /*001c*/ 	.word	0xfffffffc


//--------------------- .text.triton_poi_fused_avg_pool2d_28 --------------------------
	.section	.text.triton_poi_fused_avg_pool2d_28,"ax",@progbits
	.align	128
        .global         triton_poi_fused_avg_pool2d_28
        .type           triton_poi_fused_avg_pool2d_28,@function
        .size           triton_poi_fused_avg_pool2d_28,(.L_x_1 - triton_poi_fused_avg_pool2d_28)
        .other          triton_poi_fused_avg_pool2d_28,@"STO_CUDA_ENTRY STV_DEFAULT"
triton_poi_fused_avg_pool2d_28:
.text.triton_poi_fused_avg_pool2d_28:
[----:B------:R-:W0:Y:S02]  /*0000*/  LDC R1, c[0x0][0x28] ;  /* 0x00000a00ff017b82 */ /* 0x000e240000000800 */
[----:B------:R-:W1:Y:S01]  /*0010*/  S2R R0, SR_TID.X ;  /* 0x0000000000007919 */ /* 0x000e620000002100 */
[----:B------:R-:W-:Y:S01]  /*0020*/  IMAD.MOV.U32 R8, RZ, RZ, RZ ;  /* 0x000000ffff087224 */ /* 0x000fe200078e00ff */
[----:B------:R-:W2:Y:S01]  /*0030*/  LDC.64 R20, c[0x0][0x210] ;  /* 0x00008400ff147b82 */ /* 0x000ea20000000a00 */
[----:B------:R-:W-:Y:S01]  /*0040*/  ULDC.64 UR4, c[0x0][0x208] ;  /* 0x0000820000047ab9 */ /* 0x000fe20000000a00 */
[----:B------:R-:W3:Y:S01]  /*0050*/  S2R R9, SR_CTAID.X ;  /* 0x0000000000097919 */ /* 0x000ee20000002500 */
[----:B-1----:R-:W-:-:S05]  /*0060*/  IMAD.SHL.U32 R0, R0, 0x2, RZ ;  /* 0x0000000200007824 */ /* 0x002fca00078e00ff */
[----:B------:R-:W-:-:S05]  /*0070*/  LOP3.LUT R0, R0, 0x1fe, RZ, 0xc0, !PT ;  /* 0x000001fe00007812 */ /* 0x000fca00078ec0ff */
[----:B---3--:R-:W-:-:S04]  /*0080*/  IMAD R9, R9, 0x200, R0 ;  /* 0x0000020009097824 */ /* 0x008fc800078e0200 */
[----:B------:R-:W-:-:S04]  /*0090*/  IMAD.HI R16, R9, 0x2aaaaaab, RZ ;  /* 0x2aaaaaab09107827 */ /* 0x000fc800078e02ff */
[----:B------:R-:W-:Y:S01]  /*00a0*/  IMAD.HI R2, R9, -0x63f63f63, R8 ;  /* 0x9c09c09d09027827 */ /* 0x000fe200078e0208 */
[----:B------:R-:W-:-:S03]  /*00b0*/  SHF.R.U32.HI R17, RZ, 0x1f, R16 ;  /* 0x0000001fff117819 */ /* 0x000fc60000011610 */
[----:B------:R-:W-:Y:S01]  /*00c0*/  VIADD R7, R9, 0xffffe500 ;  /* 0xffffe50009077836 */ /* 0x000fe20000000000 */
[----:B------:R-:W-:Y:S01]  /*00d0*/  LEA.HI.SX32 R17, R16, R17, 0x1b ;  /* 0x0000001110117211 */ /* 0x000fe200078fdaff */
[----:B------:R-:W-:Y:S01]  /*00e0*/  IMAD.MOV.U32 R16, RZ, RZ, RZ ;  /* 0x000000ffff107224 */ /* 0x000fe200078e00ff */
[----:B------:R-:W-:Y:S01]  /*00f0*/  SHF.R.U32.HI R3, RZ, 0x1f, R2 ;  /* 0x0000001fff037819 */ /* 0x000fe20000011602 */
[----:B--2---:R-:W-:-:S03]  /*0100*/  IMAD.WIDE R6, R7, 0x4, R20 ;  /* 0x0000000407067825 */ /* 0x004fc600078e0214 */
[----:B------:R-:W-:Y:S01]  /*0110*/  LEA.HI.SX32 R3, R2, R3, 0x14 ;  /* 0x0000000302037211 */ /* 0x000fe200078fa2ff */
[----:B------:R-:W-:-:S04]  /*0120*/  IMAD.HI R4, R17, -0x15f15f15, R16 ;  /* 0xea0ea0eb11047827 */ /* 0x000fc800078e0210 */
[----:B------:R-:W-:Y:S01]  /*0130*/  IMAD.MOV.U32 R2, RZ, RZ, RZ ;  /* 0x000000ffff027224 */ /* 0x000fe200078e00ff */
[----:B------:R-:W-:-:S03]  /*0140*/  SHF.R.U32.HI R5, RZ, 0x1f, R4 ;  /* 0x0000001fff057819 */ /* 0x000fc60000011604 */
[----:B------:R-:W-:Y:S01]  /*0150*/  IMAD.HI R0, R3, -0x15f15f15, R2 ;  /* 0xea0ea0eb03007827 */ /* 0x000fe200078e0202 */
[----:B------:R-:W-:-:S04]  /*0160*/  LEA.HI.SX32 R16, R4, R5, 0x1b ;  /* 0x0000000504107211 */ /* 0x000fc800078fdaff */
[----:B------:R-:W-:Y:S01]  /*0170*/  SHF.R.U32.HI R5, RZ, 0x1f, R0 ;  /* 0x0000001fff057819 */ /* 0x000fe20000011600 */
[----:B------:R-:W-:-:S03]  /*0180*/  IMAD R16, R16, -0x23, R17 ;  /* 0xffffffdd10107824 */ /* 0x000fc600078e0211 */
[----:B------:R-:W-:Y:S02]  /*0190*/  LEA.HI.SX32 R5, R0, R5, 0x1b ;  /* 0x0000000500057211 */ /* 0x000fe400078fdaff */
[C---:B------:R-:W-:Y:S02]  /*01a0*/  ISETP.GT.AND P0, PT, R16.reuse, RZ, PT ;  /* 0x000000ff1000720c */ /* 0x040fe40003f04270 */
[----:B------:R-:W-:Y:S01]  /*01b0*/  ISETP.GT.AND P1, PT, R16, -0x1, PT ;  /* 0xffffffff1000780c */ /* 0x000fe20003f24270 */
[----:B------:R-:W-:Y:S02]  /*01c0*/  IMAD R17, R5, -0x23, R3 ;  /* 0xffffffdd05117824 */ /* 0x000fe400078e0203 */
[----:B------:R-:W-:-:S03]  /*01d0*/  IMAD.MOV.U32 R3, RZ, RZ, RZ ;  /* 0x000000ffff037224 */ /* 0x000fc600078e00ff */
[----:B------:R-:W-:-:S04]  /*01e0*/  ISETP.GT.AND P4, PT, R17, RZ, P0 ;  /* 0x000000ff1100720c */ /* 0x000fc80000784270 */
[----:B------:R-:W-:Y:S01]  /*01f0*/  ISETP.LT.AND P4, PT, R9, 0xe5b00, P4 ;  /* 0x000e5b000900780c */ /* 0x000fe20002781270 */
[----:B------:R-:W-:Y:S01]  /*0200*/  VIADD R0, R16, 0x1 ;  /* 0x0000000110007836 */ /* 0x000fe20000000000 */
[----:B------:R-:W-:-:S04]  /*0210*/  ISETP.GT.AND P2, PT, R17, RZ, P1 ;  /* 0x000000ff1100720c */ /* 0x000fc80000f44270 */
[C---:B------:R-:W-:Y:S02]  /*0220*/  ISETP.LT.AND P2, PT, R9.reuse, 0xe5b00, P2 ;  /* 0x000e5b000900780c */ /* 0x040fe40001741270 */
[----:B------:R-:W-:Y:S01]  /*0230*/  ISETP.GE.U32.AND P1, PT, R0, 0x23, PT ;  /* 0x000000230000780c */ /* 0x000fe20003f26070 */
[----:B------:R-:W-:-:S04]  /*0240*/  VIADD R11, R9, 0xffffe5c0 ;  /* 0xffffe5c0090b7836 */ /* 0x000fc80000000000 */
[----:B------:R1:W2:Y:S01]  /*0250*/  @P4 LDG.E.64 R2, desc[UR4][R6.64] ;  /* 0x0000000406024981 */ /* 0x0002a2000c1e1b00 */
[----:B------:R-:W-:Y:S02]  /*0260*/  ISETP.GT.AND P3, PT, R17, RZ, !P1 ;  /* 0x000000ff1100720c */ /* 0x000fe40004f64270 */
[----:B------:R-:W-:Y:S01]  /*0270*/  CS2R R4, SRZ ;  /* 0x0000000000047805 */ /* 0x000fe2000001ff00 */
[----:B------:R-:W-:Y:S01]  /*0280*/  IMAD.WIDE R10, R11, 0x4, R20 ;  /* 0x000000040b0a7825 */ /* 0x000fe200078e0214 */
[----:B------:R-:W-:-:S04]  /*0290*/  ISETP.LT.AND P3, PT, R9, 0xe5b00, P3 ;  /* 0x000e5b000900780c */ /* 0x000fc80001f61270 */
[----:B------:R3:W4:Y:S01]  /*02a0*/  @P2 LDG.E.64 R4, desc[UR4][R10.64] ;  /* 0x000000040a042981 */ /* 0x000722000c1e1b00 */
[----:B-1----:R-:W-:Y:S01]  /*02b0*/  VIADD R7, R9, 0xffffe680 ;  /* 0xffffe68009077836 */ /* 0x002fe20000000000 */
[----:B------:R-:W-:-:S03]  /*02c0*/  CS2R R12, SRZ ;  /* 0x00000000000c7805 */ /* 0x000fc6000001ff00 */
[----:B------:R-:W-:-:S05]  /*02d0*/  IMAD.WIDE R6, R7, 0x4, R20 ;  /* 0x0000000407067825 */ /* 0x000fca00078e0214 */
[----:B------:R1:W5:Y:S01]  /*02e0*/  @P3 LDG.E.64 R12, desc[UR4][R6.64] ;  /* 0x00000004060c3981 */ /* 0x000362000c1e1b00 */
[C---:B------:R-:W-:Y:S01]  /*02f0*/  VIADD R0, R16.reuse, 0x2 ;  /* 0x0000000210007836 */ /* 0x040fe20000000000 */
[----:B------:R-:W-:-:S04]  /*0300*/  ISETP.GE.AND P6, PT, R16, 0x21, PT ;  /* 0x000000211000780c */ /* 0x000fc80003fc6270 */
[----:B------:R-:W-:Y:S02]  /*0310*/  SEL R0, R0, RZ, !P6 ;  /* 0x000000ff00007207 */ /* 0x000fe40007000000 */
[C---:B------:R-:W-:Y:S02]  /*0320*/  ISETP.GT.AND P6, PT, R17.reuse, 0x20, PT ;  /* 0x000000201100780c */ /* 0x040fe40003fc4270 */
[----:B------:R-:W-:Y:S02]  /*0330*/  ISETP.GT.AND P0, PT, R17, -0x1, P0 ;  /* 0xffffffff1100780c */ /* 0x000fe40000704270 */
[----:B------:R-:W-:Y:S02]  /*0340*/  ISETP.GT.AND P5, PT, R16, 0x20, PT ;  /* 0x000000201000780c */ /* 0x000fe40003fa4270 */
[C---:B------:R-:W-:Y:S01]  /*0350*/  ISETP.LT.AND P0, PT, R9.reuse, 0xe5b00, P0 ;  /* 0x000e5b000900780c */ /* 0x040fe20000701270 */
[----:B------:R-:W-:Y:S01]  /*0360*/  VIADD R15, R9, 0xffffff40 ;  /* 0xffffff40090f7836 */ /* 0x000fe20000000000 */
[----:B---3--:R-:W-:-:S02]  /*0370*/  CS2R R10, SRZ ;  /* 0x00000000000a7805 */ /* 0x008fc4000001ff00 */
[----:B-1----:R-:W-:Y:S01]  /*0380*/  LOP3.LUT R6, R17, R16, RZ, 0xfc, !PT ;  /* 0x0000001011067212 */ /* 0x002fe200078efcff */
[----:B------:R-:W-:-:S04]  /*0390*/  IMAD.WIDE R14, R15, 0x4, R20 ;  /* 0x000000040f0e7825 */ /* 0x000fc800078e0214 */
[----:B------:R-:W-:Y:S02]  /*03a0*/  VIADD R25, R0, 0x23 ;  /* 0x0000002300197836 */ /* 0x000fe40000000000 */
[----:B------:R-:W-:Y:S02]  /*03b0*/  VIADD R26, R17, 0x1 ;  /* 0x00000001111a7836 */ /* 0x000fe40000000000 */
[----:B------:R-:W-:Y:S01]  /*03c0*/  @!P5 IMAD.MOV R25, RZ, RZ, R0 ;  /* 0x000000ffff19d224 */ /* 0x000fe200078e0200 */
[----:B------:R1:W3:Y:S01]  /*03d0*/  @P0 LDG.E.64 R10, desc[UR4][R14.64] ;  /* 0x000000040e0a0981 */ /* 0x0002e2000c1e1b00 */
[C---:B------:R-:W-:Y:S02]  /*03e0*/  VIADD R23, R9.reuse, 0xc0 ;  /* 0x000000c009177836 */ /* 0x040fe40000000000 */
[----:B------:R-:W-:-:S04]  /*03f0*/  IMAD.WIDE R18, R9, 0x4, R20 ;  /* 0x0000000409127825 */ /* 0x000fc800078e0214 */
[----:B------:R-:W-:Y:S01]  /*0400*/  IMAD.WIDE R22, R23, 0x4, R20 ;  /* 0x0000000417167825 */ /* 0x000fe200078e0214 */
[----:B-1----:R-:W-:-:S03]  /*0410*/  CS2R R14, SRZ ;  /* 0x00000000000e7805 */ /* 0x002fc6000001ff00 */
[C---:B------:R-:W-:Y:S02]  /*0420*/  VIADD R29, R9.reuse, 0x1980 ;  /* 0x00001980091d7836 */ /* 0x040fe40000000000 */
[----:B------:R-:W-:Y:S02]  /*0430*/  VIADD R27, R9, 0x1a40 ;  /* 0x00001a40091b7836 */ /* 0x000fe40000000000 */
[----:B------:R-:W-:Y:S01]  /*0440*/  IMAD.WIDE R28, R29, 0x4, R20 ;  /* 0x000000041d1c7825 */ /* 0x000fe200078e0214 */
[----:B--2---:R-:W-:-:S03]  /*0450*/  SEL R8, R3, RZ, P4 ;  /* 0x000000ff03087207 */ /* 0x004fc60002000000 */
[C---:B------:R-:W-:Y:S01]  /*0460*/  VIADD R3, R17.reuse, 0x2 ;  /* 0x0000000211037836 */ /* 0x040fe20000000000 */
[----:B------:R-:W-:Y:S02]  /*0470*/  SEL R2, R2, RZ, P4 ;  /* 0x000000ff02027207 */ /* 0x000fe40002000000 */
[----:B------:R-:W-:-:S04]  /*0480*/  ISETP.GE.AND P4, PT, R17, 0x21, PT ;  /* 0x000000211100780c */ /* 0x000fc80003f86270 */
[----:B------:R-:W-:Y:S02]  /*0490*/  SEL R3, R3, RZ, !P4 ;  /* 0x000000ff03037207 */ /* 0x000fe40006000000 */
[----:B----4-:R-:W-:-:S03]  /*04a0*/  SEL R7, R4, RZ, P2 ;  /* 0x000000ff04077207 */ /* 0x010fc60001000000 */
[----:B------:R-:W-:Y:S01]  /*04b0*/  VIADD R24, R3, 0x23 ;  /* 0x0000002303187836 */ /* 0x000fe20000000000 */
[----:B------:R-:W-:Y:S01]  /*04c0*/  SEL R5, R5, RZ, P2 ;  /* 0x000000ff05057207 */ /* 0x000fe20001000000 */
[----:B------:R-:W-:Y:S01]  /*04d0*/  @!P6 IMAD.MOV R24, RZ, RZ, R3 ;  /* 0x000000ffff18e224 */ /* 0x000fe200078e0203 */
[C---:B------:R-:W-:Y:S01]  /*04e0*/  ISETP.GT.AND P2, PT, R16.reuse, 0x1, PT ;  /* 0x000000011000780c */ /* 0x040fe20003f44270 */
[----:B------:R-:W-:Y:S01]  /*04f0*/  VIADD R3, R16, 0xffffffff ;  /* 0xffffffff10037836 */ /* 0x000fe20000000000 */
[----:B------:R-:W-:-:S04]  /*0500*/  ISETP.GE.AND P4, PT, R9, 0xe5b00, PT ;  /* 0x000e5b000900780c */ /* 0x000fc80003f86270 */
[----:B------:R-:W-:Y:S02]  /*0510*/  SEL R3, R3, RZ, P2 ;  /* 0x000000ff03037207 */ /* 0x000fe40001000000 */
[C---:B------:R-:W-:Y:S02]  /*0520*/  ISETP.GT.AND P2, PT, R17.reuse, -0x1, !P1 ;  /* 0xffffffff1100780c */ /* 0x040fe40004f44270 */
[----:B------:R-:W-:Y:S01]  /*0530*/  ISETP.GT.AND P5, PT, R6, -0x1, !P4 ;  /* 0xffffffff0600780c */ /* 0x000fe200067a4270 */
[----:B------:R-:W-:Y:S01]  /*0540*/  VIADD R6, R17, 0xffffffff ;  /* 0xffffffff11067836 */ /* 0x000fe20000000000 */
[----:B-----5:R-:W-:Y:S02]  /*0550*/  SEL R4, R12, RZ, P3 ;  /* 0x000000ff0c047207 */ /* 0x020fe40001800000 */
[----:B------:R-:W-:Y:S02]  /*0560*/  SEL R0, R13, RZ, P3 ;  /* 0x000000ff0d007207 */ /* 0x000fe40001800000 */
[----:B------:R-:W-:-:S02]  /*0570*/  ISETP.LT.AND P2, PT, R9, 0xe5b00, P2 ;  /* 0x000e5b000900780c */ /* 0x000fc40001741270 */
[----:B------:R-:W-:Y:S02]  /*0580*/  ISETP.GT.AND P3, PT, R17, 0x1, PT ;  /* 0x000000011100780c */ /* 0x000fe40003f64270 */
[----:B------:R-:W-:Y:S02]  /*0590*/  ISETP.GE.U32.AND P6, PT, R26, 0x23, PT ;  /* 0x000000231a00780c */ /* 0x000fe40003fc6070 */
[----:B------:R-:W-:Y:S02]  /*05a0*/  SEL R6, R6, RZ, P3 ;  /* 0x000000ff06067207 */ /* 0x000fe40001800000 */
[----:B------:R-:W-:Y:S02]  /*05b0*/  CS2R R12, SRZ ;  /* 0x00000000000c7805 */ /* 0x000fe4000001ff00 */
[C---:B------:R-:W-:Y:S02]  /*05c0*/  ISETP.GT.AND P3, PT, R16.reuse, RZ, !P6 ;  /* 0x000000ff1000720c */ /* 0x040fe40007764270 */
[----:B------:R-:W-:-:S02]  /*05d0*/  ISETP.GT.AND P6, PT, R16, -0x1, !P6 ;  /* 0xffffffff1000780c */ /* 0x000fc400077c4270 */
[C---:B------:R-:W-:Y:S01]  /*05e0*/  ISETP.LT.AND P3, PT, R9.reuse, 0xe5b00, P3 ;  /* 0x000e5b000900780c */ /* 0x040fe20001f61270 */
[----:B------:R1:W2:Y:S01]  /*05f0*/  @P5 LDG.E.64 R12, desc[UR4][R18.64] ;  /* 0x00000004120c5981 */ /* 0x0002a2000c1e1b00 */
[C---:B------:R-:W-:Y:S02]  /*0600*/  ISETP.LT.AND P6, PT, R9.reuse, 0xe5b00, P6 ;  /* 0x000e5b000900780c */ /* 0x040fe400037c1270 */
[----:B------:R-:W-:Y:S01]  /*0610*/  ISETP.LT.U32.AND P1, PT, R26, 0x23, !P1 ;  /* 0x000000231a00780c */ /* 0x000fe20004f21070 */
[----:B------:R4:W5:Y:S01]  /*0620*/  @P2 LDG.E.64 R14, desc[UR4][R22.64] ;  /* 0x00000004160e2981 */ /* 0x000962000c1e1b00 */
[----:B------:R-:W-:Y:S02]  /*0630*/  CS2R R16, SRZ ;  /* 0x0000000000107805 */ /* 0x000fe4000001ff00 */
[----:B------:R-:W-:Y:S01]  /*0640*/  ISETP.LT.AND P1, PT, R9, 0xe5b00, P1 ;  /* 0x000e5b000900780c */ /* 0x000fe20000f21270 */
[----:B------:R-:W-:Y:S01]  /*0650*/  IMAD.WIDE R26, R27, 0x4, R20 ;  /* 0x000000041b1a7825 */ /* 0x000fe200078e0214 */
[----:B-1----:R-:W-:-:S03]  /*0660*/  CS2R R18, SRZ ;  /* 0x0000000000127805 */ /* 0x002fc6000001ff00 */
[----:B------:R1:W5:Y:S01]  /*0670*/  @P3 LDG.E.64 R16, desc[UR4][R28.64] ;  /* 0x000000041c103981 */ /* 0x000362000c1e1b00 */
[----:B----4-:R-:W-:-:S03]  /*0680*/  VIADD R23, R9, 0x1b00 ;  /* 0x00001b0009177836 */ /* 0x010fc60000000000 */
[----:B------:R-:W4:Y:S01]  /*0690*/  @P6 LDG.E.64 R18, desc[UR4][R26.64] ;  /* 0x000000041a126981 */ /* 0x000f22000c1e1b00 */
[----:B------:R-:W-:Y:S01]  /*06a0*/  IMAD.WIDE R20, R23, 0x4, R20 ;  /* 0x0000000417147825 */ /* 0x000fe200078e0214 */
[----:B------:R-:W-:-:S06]  /*06b0*/  CS2R R22, SRZ ;  /* 0x0000000000167805 */ /* 0x000fcc000001ff00 */
[----:B------:R-:W4:Y:S01]  /*06c0*/  @P1 LDG.E.64 R22, desc[UR4][R20.64] ;  /* 0x0000000414161981 */ /* 0x000f22000c1e1b00 */
[----:B-1----:R-:W-:Y:S02]  /*06d0*/  IMAD R28, R6, R25, RZ ;  /* 0x00000019061c7224 */ /* 0x002fe400078e02ff */
[C---:B------:R-:W-:Y:S02]  /*06e0*/  IMAD R6, R3.reuse, R6, RZ ;  /* 0x0000000603067224 */ /* 0x040fe400078e02ff */
[----:B------:R-:W-:Y:S01]  /*06f0*/  FADD R5, R8, R5 ;  /* 0x0000000508057221 */ /* 0x000fe20000000000 */
[-C--:B------:R-:W-:Y:S02]  /*0700*/  IMAD R3, R3, R24.reuse, R28 ;  /* 0x0000001803037224 */ /* 0x080fe400078e021c */
[----:B------:R-:W-:Y:S01]  /*0710*/  IMAD R6, R25, R24, R6 ;  /* 0x0000001819067224 */ /* 0x000fe200078e0206 */
[----:B---3--:R-:W-:Y:S01]  /*0720*/  SEL R11, R11, RZ, P0 ;  /* 0x000000ff0b0b7207 */ /* 0x008fe20000000000 */
[----:B------:R-:W-:-:S02]  /*0730*/  FADD R0, R5, R0 ;  /* 0x0000000005007221 */ /* 0x000fc40000000000 */
[----:B------:R-:W-:Y:S02]  /*0740*/  IMAD.IADD R3, R6, 0x1, -R3 ;  /* 0x0000000106037824 */ /* 0x000fe400078e0a03 */
[----:B------:R-:W-:Y:S01]  /*0750*/  FADD R7, R2, R7 ;  /* 0x0000000702077221 */ /* 0x000fe20000000000 */
[----:B------:R-:W-:Y:S02]  /*0760*/  FADD R2, R0, R11 ;  /* 0x0000000b00027221 */ /* 0x000fe40000000000 */
[----:B------:R-:W-:Y:S02]  /*0770*/  I2FP.F32.S32 R0, R3 ;  /* 0x0000000300007245 */ /* 0x000fe40000201400 */
[----:B------:R-:W-:Y:S02]  /*0780*/  SEL R10, R10, RZ, P0 ;  /* 0x000000ff0a0a7207 */ /* 0x000fe40000000000 */
[----:B------:R-:W-:Y:S01]  /*0790*/  FSETP.GT.AND P0, PT, |R0|, 8.50705917302346158658e+37, PT ;  /* 0x7e8000000000780b */ /* 0x000fe20003f04200 */
[----:B------:R-:W-:-:S04]  /*07a0*/  FADD R7, R7, R4 ;  /* 0x0000000407077221 */ /* 0x000fc80000000000 */
[----:B------:R-:W-:Y:S01]  /*07b0*/  FADD R7, R7, R10 ;  /* 0x0000000a07077221 */ /* 0x000fe20000000000 */
[----:B--2---:R-:W-:Y:S02]  /*07c0*/  SEL R13, R13, RZ, P5 ;  /* 0x000000ff0d0d7207 */ /* 0x004fe40002800000 */
[----:B------:R-:W-:Y:S02]  /*07d0*/  SEL R12, R12, RZ, P5 ;  /* 0x000000ff0c0c7207 */ /* 0x000fe40002800000 */
[----:B-----5:R-:W-:Y:S02]  /*07e0*/  SEL R14, R14, RZ, P2 ;  /* 0x000000ff0e0e7207 */ /* 0x020fe40001000000 */
[----:B------:R-:W-:Y:S02]  /*07f0*/  SEL R15, R15, RZ, P2 ;  /* 0x000000ff0f0f7207 */ /* 0x000fe40001000000 */
[----:B------:R-:W-:Y:S01]  /*0800*/  FSETP.GEU.AND P2, PT, |R0|, 1.175494350822287508e-38, PT ;  /* 0x008000000000780b */ /* 0x000fe20003f4e200 */
[----:B------:R-:W-:Y:S01]  /*0810*/  FADD R2, R2, R13 ;  /* 0x0000000d02027221 */ /* 0x000fe20000000000 */
[----:B------:R-:W-:Y:S01]  /*0820*/  FADD R7, R7, R12 ;  /* 0x0000000c07077221 */ /* 0x000fe20000000000 */
[----:B------:R-:W-:Y:S01]  /*0830*/  @P0 FMUL R0, R0, 0.25 ;  /* 0x3e80000000000820 */ /* 0x000fe20000400000 */
[----:B------:R-:W-:Y:S01]  /*0840*/  SEL R16, R16, RZ, P3 ;  /* 0x000000ff10107207 */ /* 0x000fe20001800000 */
[----:B------:R-:W-:Y:S01]  /*0850*/  FADD R4, R2, R15 ;  /* 0x0000000f02047221 */ /* 0x000fe20000000000 */
[----:B------:R-:W-:Y:S01]  /*0860*/  SEL R17, R17, RZ, P3 ;  /* 0x000000ff11117207 */ /* 0x000fe20001800000 */
[----:B------:R-:W-:Y:S01]  /*0870*/  FADD R7, R7, R14 ;  /* 0x0000000e07077221 */ /* 0x000fe20000000000 */
[----:B------:R-:W1:Y:S01]  /*0880*/  LDC.64 R2, c[0x0][0x218] ;  /* 0x00008600ff027b82 */ /* 0x000e620000000a00 */
[----:B----4-:R-:W-:-:S02]  /*0890*/  SEL R18, R18, RZ, P6 ;  /* 0x000000ff12127207 */ /* 0x010fc40003000000 */
[----:B------:R-:W-:Y:S01]  /*08a0*/  SEL R19, R19, RZ, P6 ;  /* 0x000000ff13137207 */ /* 0x000fe20003000000 */
[----:B------:R-:W-:Y:S01]  /*08b0*/  FADD R7, R7, R16 ;  /* 0x0000001007077221 */ /* 0x000fe20000000000 */
[----:B------:R-:W-:Y:S01]  /*08c0*/  @!P2 FMUL R0, R0, 16777216 ;  /* 0x4b8000000000a820 */ /* 0x000fe20000400000 */
[----:B------:R-:W-:Y:S02]  /*08d0*/  FADD R4, R4, R17 ;  /* 0x0000001104047221 */ /* 0x000fe40000000000 */
[----:B------:R-:W-:Y:S01]  /*08e0*/  FADD R7, R7, R18 ;  /* 0x0000001207077221 */ /* 0x000fe20000000000 */
[----:B------:R-:W-:Y:S01]  /*08f0*/  SEL R22, R22, RZ, P1 ;  /* 0x000000ff16167207 */ /* 0x000fe20000800000 */
[----:B------:R-:W-:Y:S01]  /*0900*/  FADD R4, R4, R19 ;  /* 0x0000001304047221 */ /* 0x000fe20000000000 */
[----:B------:R-:W-:Y:S01]  /*0910*/  SEL R23, R23, RZ, P1 ;  /* 0x000000ff17177207 */ /* 0x000fe20000800000 */
[----:B------:R-:W2:Y:S02]  /*0920*/  MUFU.RCP R0, R0 ;  /* 0x0000000000007308 */ /* 0x000ea40000001000 */
[----:B------:R-:W-:-:S02]  /*0930*/  FADD R22, R7, R22 ;  /* 0x0000001607167221 */ /* 0x000fc40000000000 */
[----:B------:R-:W-:Y:S02]  /*0940*/  FADD R23, R4, R23 ;  /* 0x0000001704177221 */ /* 0x000fe40000000000 */
[----:B------:R-:W-:Y:S02]  /*0950*/  @P0 FMUL R22, R22, 0.25 ;  /* 0x3e80000016160820 */ /* 0x000fe40000400000 */
[----:B------:R-:W-:Y:S02]  /*0960*/  @P0 FMUL R23, R23, 0.25 ;  /* 0x3e80000017170820 */ /* 0x000fe40000400000 */
[----:B------:R-:W-:Y:S02]  /*0970*/  @!P2 FMUL R22, R22, 16777216 ;  /* 0x4b8000001616a820 */ /* 0x000fe40000400000 */
[----:B------:R-:W-:Y:S01]  /*0980*/  @!P2 FMUL R23, R23, 16777216 ;  /* 0x4b8000001717a820 */ /* 0x000fe20000400000 */
[----:B-1----:R-:W-:-:S04]  /*0990*/  IMAD.WIDE R2, R9, 0x4, R2 ;  /* 0x0000000409027825 */ /* 0x002fc800078e0202 */
[C---:B--2---:R-:W-:Y:S01]  /*09a0*/  FMUL R22, R0.reuse, R22 ;  /* 0x0000001600167220 */ /* 0x044fe20000400000 */
[----:B------:R-:W-:Y:S01]  /*09b0*/  FMUL R23, R0, R23 ;  /* 0x0000001700177220 */ /* 0x000fe20000400000 */
[----:B------:R-:W-:Y:S06]  /*09c0*/  @P4 EXIT ;  /* 0x000000000000494d */ /* 0x000fec0003800000 */
[----:B------:R-:W-:Y:S01]  /*09d0*/  STG.E.64 desc[UR4][R2.64], R22 ;  /* 0x0000001602007986 */ /* 0x000fe2000c101b04 */
[----:B------:R-:W-:Y:S05]  /*09e0*/  EXIT ;  /* 0x000000000000794d */ /* 0x000fea0003800000 */
.L_x_0:
[----:B------:R-:W-:-:S00]  /*09f0*/  BRA `(.L_x_0) ;  /* 0xfffffffc00fc7947 */ /* 0x000fc0000383ffff */
[----:B------:R-:W-:-:S00]  /*0a00*/  NOP ;  /* 0x0000000000007918 */ /* 0x000fc00000000000 */
[----:B------:R-:W-:-:S00]  /*0a10*/  NOP ;  /* 0x0000000000007918 */ /* 0x000fc00000000000 */
[----:B------:R-:W-:-:S00]  /*0a20*/  NOP ;  /* 0x0000000000007918 */ /* 0x000fc00000000000 */
[----:B------:R-:W-:-:S00]  /*0a30*/  NOP ;  /* 0x0000000000007918 */ /* 0x000fc00000000000 */
[----:B------:R-:W-:-:S00]  /*0a40*/  NOP ;  /* 0x0000000000007918 */ /* 0x000fc00000000000 */
[----:B------:R-:W-:-:S00]  /*0a50*/  NOP ;  /* 0x0000000000007918 */ /* 0x000fc00000000000 */
[----:B------:R-:W-:-:S00]  /*0a60*/  NOP ;  /* 0x0000000000007918 */ /* 0x000fc00000000000 */
[----:B------:R-:W-:-:S00]  /*0a70*/  NOP ;  /* 0x0000000000007918 */ /* 0x000fc00000000000 */
.L_x_1:


//--------------------- .nv.constant0.triton_poi_fused_avg_pool2d_28 --------------------------
	.section	.nv.constant0.triton_poi_fused_avg_pool2d_28,"a",@progbits
	.sectionflags	@""
	.align	4
.nv.constant0.triton_poi_fused_avg_pool2d_28:
	.zero		548
